//
// Generated by NVIDIA NVVM Compiler
//
// Compiler Build ID: CL-36424714
// Cuda compilation tools, release 13.0, V13.0.88
// Based on NVVM 20.0.0
//

.version 9.0
.target sm_100
.address_size 64

	// .globl	minpool_kernel

.visible .entry minpool_kernel(
	.param .u64 .ptr .align 1 minpool_kernel_param_0,
	.param .u64 .ptr .align 1 minpool_kernel_param_1
)
.maxntid 1024
{
	.reg .pred 	%p<27>;
	.reg .b16 	%rs<7>;
	.reg .b32 	%r<29>;
	.reg .b32 	%f<102>;
	.reg .b64 	%rd<9>;

	ld.param.u64 	%rd3, [minpool_kernel_param_0];
	ld.param.u64 	%rd2, [minpool_kernel_param_1];
	cvta.to.global.u64 	%rd4, %rd3;
	mov.u32 	%r1, %ctaid.x;
	shl.b32 	%r4, %r1, 2;
	mov.u32 	%r2, %tid.x;
	shr.u32 	%r5, %r2, 8;
	or.b32  	%r3, %r4, %r5;
	setp.gt.u32 	%p1, %r3, 124;
	cvt.u16.u32 	%rs1, %r3;
	mul.lo.s16 	%rs2, %rs1, 41;
	shr.u16 	%rs3, %rs2, 10;
	cvt.u32.u16 	%r6, %rs3;
	shl.b32 	%r7, %r6, 16;
	shl.b32 	%r8, %r1, 3;
	shr.u32 	%r9, %r2, 7;
	or.b32  	%r10, %r8, %r9;
	mul.hi.u32 	%r11, %r10, 1374389535;
	shr.u32 	%r12, %r11, 4;
	mul.lo.s32 	%r13, %r12, 50;
	sub.s32 	%r14, %r10, %r13;
	cvt.u16.u32 	%rs4, %r14;
	mul.lo.s16 	%rs5, %rs4, 52;
	shr.u16 	%rs6, %rs5, 8;
	mul.wide.u16 	%r15, %rs6, 6144;
	shr.u32 	%r16, %r2, 6;
	mad.lo.s32 	%r17, %r1, 6, %r16;
	mul.hi.u32 	%r18, %r17, -858993459;
	shr.u32 	%r19, %r18, 3;
	mul.lo.s32 	%r20, %r19, 10;
	sub.s32 	%r21, %r17, %r20;
	mul.lo.s32 	%r22, %r21, 192;
	and.b32  	%r23, %r2, 63;
	or.b32  	%r24, %r22, %r23;
	or.b32  	%r25, %r24, %r7;
	add.s32 	%r26, %r25, %r15;
	mul.wide.u32 	%rd5, %r26, 4;
	add.s64 	%rd1, %rd4, %rd5;
	mov.f32 	%f78, 0f7F7FFFFD;
	@%p1 bra 	$L__BB0_2;
	ld.global.nc.f32 	%f52, [%rd1];
	min.f32 	%f78, %f52, 0f7F7FFFFD;
$L__BB0_2:
	setp.gt.u32 	%p2, %r3, 124;
	@%p2 bra 	$L__BB0_4;
	ld.global.nc.f32 	%f53, [%rd1+256];
	min.f32 	%f78, %f78, %f53;
$L__BB0_4:
	setp.gt.u32 	%p3, %r3, 124;
	@%p3 bra 	$L__BB0_6;
	ld.global.nc.f32 	%f54, [%rd1+512];
	min.f32 	%f78, %f78, %f54;
$L__BB0_6:
	setp.gt.u32 	%p4, %r3, 124;
	@%p4 bra 	$L__BB0_8;
	ld.global.nc.f32 	%f55, [%rd1+768];
	min.f32 	%f78, %f78, %f55;
$L__BB0_8:
	setp.gt.u32 	%p5, %r3, 124;
	@%p5 bra 	$L__BB0_10;
	ld.global.nc.f32 	%f56, [%rd1+1024];
	min.f32 	%f78, %f78, %f56;
$L__BB0_10:
	setp.gt.u32 	%p6, %r3, 124;
	@%p6 bra 	$L__BB0_12;
	ld.global.nc.f32 	%f57, [%rd1+8192];
	min.f32 	%f78, %f78, %f57;
$L__BB0_12:
	setp.gt.u32 	%p7, %r3, 124;
	@%p7 bra 	$L__BB0_14;
	ld.global.nc.f32 	%f58, [%rd1+8448];
	min.f32 	%f78, %f78, %f58;
$L__BB0_14:
	setp.gt.u32 	%p8, %r3, 124;
	@%p8 bra 	$L__BB0_16;
	ld.global.nc.f32 	%f59, [%rd1+8704];
	min.f32 	%f78, %f78, %f59;
$L__BB0_16:
	setp.gt.u32 	%p9, %r3, 124;
	@%p9 bra 	$L__BB0_18;
	ld.global.nc.f32 	%f60, [%rd1+8960];
	min.f32 	%f78, %f78, %f60;
$L__BB0_18:
	setp.gt.u32 	%p10, %r3, 124;
	@%p10 bra 	$L__BB0_20;
	ld.global.nc.f32 	%f61, [%rd1+9216];
	min.f32 	%f78, %f78, %f61;
$L__BB0_20:
	setp.gt.u32 	%p11, %r3, 124;
	@%p11 bra 	$L__BB0_22;
	ld.global.nc.f32 	%f62, [%rd1+16384];
	min.f32 	%f78, %f78, %f62;
$L__BB0_22:
	setp.gt.u32 	%p12, %r3, 124;
	@%p12 bra 	$L__BB0_24;
	ld.global.nc.f32 	%f63, [%rd1+16640];
	min.f32 	%f78, %f78, %f63;
$L__BB0_24:
	setp.gt.u32 	%p13, %r3, 124;
	@%p13 bra 	$L__BB0_26;
	ld.global.nc.f32 	%f64, [%rd1+16896];
	min.f32 	%f78, %f78, %f64;
$L__BB0_26:
	setp.gt.u32 	%p14, %r3, 124;
	@%p14 bra 	$L__BB0_28;
	ld.global.nc.f32 	%f65, [%rd1+17152];
	min.f32 	%f78, %f78, %f65;
$L__BB0_28:
	setp.gt.u32 	%p15, %r3, 124;
	@%p15 bra 	$L__BB0_30;
	ld.global.nc.f32 	%f66, [%rd1+17408];
	min.f32 	%f78, %f78, %f66;
$L__BB0_30:
	setp.gt.u32 	%p16, %r3, 124;
	@%p16 bra 	$L__BB0_32;
	ld.global.nc.f32 	%f67, [%rd1+24576];
	min.f32 	%f78, %f78, %f67;
$L__BB0_32:
	setp.gt.u32 	%p17, %r3, 124;
	@%p17 bra 	$L__BB0_34;
	ld.global.nc.f32 	%f68, [%rd1+24832];
	min.f32 	%f78, %f78, %f68;
$L__BB0_34:
	setp.gt.u32 	%p18, %r3, 124;
	@%p18 bra 	$L__BB0_36;
	ld.global.nc.f32 	%f69, [%rd1+25088];
	min.f32 	%f78, %f78, %f69;
$L__BB0_36:
	setp.gt.u32 	%p19, %r3, 124;
	@%p19 bra 	$L__BB0_38;
	ld.global.nc.f32 	%f70, [%rd1+25344];
	min.f32 	%f78, %f78, %f70;
$L__BB0_38:
	setp.gt.u32 	%p20, %r3, 124;
	@%p20 bra 	$L__BB0_40;
	ld.global.nc.f32 	%f71, [%rd1+25600];
	min.f32 	%f78, %f78, %f71;
$L__BB0_40:
	setp.gt.u32 	%p21, %r3, 124;
	@%p21 bra 	$L__BB0_42;
	ld.global.nc.f32 	%f72, [%rd1+32768];
	min.f32 	%f78, %f78, %f72;
$L__BB0_42:
	setp.gt.u32 	%p22, %r3, 124;
	@%p22 bra 	$L__BB0_44;
	ld.global.nc.f32 	%f73, [%rd1+33024];
	min.f32 	%f78, %f78, %f73;
$L__BB0_44:
	setp.gt.u32 	%p23, %r3, 124;
	@%p23 bra 	$L__BB0_46;
	ld.global.nc.f32 	%f74, [%rd1+33280];
	min.f32 	%f78, %f78, %f74;
$L__BB0_46:
	setp.gt.u32 	%p24, %r3, 124;
	@%p24 bra 	$L__BB0_48;
	ld.global.nc.f32 	%f75, [%rd1+33536];
	min.f32 	%f78, %f78, %f75;
$L__BB0_48:
	setp.gt.u32 	%p25, %r3, 124;
	@%p25 bra 	$L__BB0_50;
	ld.global.nc.f32 	%f76, [%rd1+33792];
	min.f32 	%f78, %f78, %f76;
$L__BB0_50:
	setp.gt.u32 	%p26, %r3, 124;
	@%p26 bra 	$L__BB0_52;
	shl.b32 	%r27, %r1, 10;
	or.b32  	%r28, %r27, %r2;
	cvta.to.global.u64 	%rd6, %rd2;
	mul.wide.u32 	%rd7, %r28, 4;
	add.s64 	%rd8, %rd6, %rd7;
	st.global.f32 	[%rd8], %f78;
$L__BB0_52:
	ret;

}


// ===== COMPILED SASS (sm_100) =====

	.target	sm_100

	.elftype	@"ET_EXEC"


//--------------------- .note.nv.tkinfo           --------------------------
	.section	.note.nv.tkinfo,"",@"SHT_NOTE"
	.sectionflags	@"SHF_NOTE_NV_TKINFO"
	.tkinfo
        /*0018*/ 	.word	0x00000002
        /*0030*/ 	.string	""
        /*0030*/ 	.string	"ptxas"
        /*0030*/ 	.string	"Cuda compilation tools, release 13.0, V13.0.88"
        /*0030*/ 	.string	"Build cuda_13.0.r13.0/compiler.36424714_0"
        /*0030*/ 	.string	"-arch sm_100 -m 64 "



//--------------------- .note.nv.cuinfo           --------------------------
	.section	.note.nv.cuinfo,"",@"SHT_NOTE"
	.sectionflags	@"SHF_NOTE_NV_CUINFO"
        /*0018*/ 	.short	0x0002
        /*001a*/ 	.short	0x0064
        /*001c*/ 	.short	0x0082
	.zero		2


//--------------------- .nv.info                  --------------------------
	.section	.nv.info,"",@"SHT_CUDA_INFO"
	.align	4


	//----- nvinfo : EIATTR_REGCOUNT
	.align		4
        /*0000*/ 	.byte	0x04, 0x2f
        /*0002*/ 	.short	(.L_1 - .L_0)
	.align		4
.L_0:
        /*0004*/ 	.word	index@(minpool_kernel)
        /*0008*/ 	.word	0x0000000d


	//----- nvinfo : EIATTR_FRAME_SIZE
	.align		4
.L_1:
        /*000c*/ 	.byte	0x04, 0x11
        /*000e*/ 	.short	(.L_3 - .L_2)
	.align		4
.L_2:
        /*0010*/ 	.word	index@(minpool_kernel)
        /*0014*/ 	.word	0x00000000


	//----- nvinfo : EIATTR_MIN_STACK_SIZE
	.align		4
.L_3:
        /*0018*/ 	.byte	0x04, 0x12
        /*001a*/ 	.short	(.L_5 - .L_4)
	.align		4
.L_4:
        /*001c*/ 	.word	index@(minpool_kernel)
        /*0020*/ 	.word	0x00000000
.L_5:


//--------------------- .nv.compat                --------------------------
	.section	.nv.compat,"",@"SHT_CUDA_COMPAT_INFO"
	.align	4
        /*0000*/ 	.byte	0x02, 0x09, 0x00, 0x00, 0x02, 0x02, 0x01, 0x00, 0x02, 0x05, 0x05, 0x00, 0x03, 0x07, 0x01, 0x01
        /*0010*/ 	.byte	0x02, 0x03, 0x00, 0x00, 0x02, 0x06, 0x01, 0x00, 0x04, 0x0b, 0x08, 0x00, 0x09, 0x00, 0x00, 0x00
        /*0020*/ 	.byte	0x00, 0x00, 0x00, 0x00


//--------------------- .nv.info.minpool_kernel   --------------------------
	.section	.nv.info.minpool_kernel,"",@"SHT_CUDA_INFO"
	.sectionflags	@""
	.align	4


	//----- nvinfo : EIATTR_CUDA_API_VERSION
	.align		4
        /*0000*/ 	.byte	0x04, 0x37
        /*0002*/ 	.short	(.L_7 - .L_6)
.L_6:
        /*0004*/ 	.word	0x00000082


	//----- nvinfo : EIATTR_KPARAM_INFO
	.align		4
.L_7:
        /*0008*/ 	.byte	0x04, 0x17
        /*000a*/ 	.short	(.L_9 - .L_8)
.L_8:
        /*000c*/ 	.word	0x00000000
        /*0010*/ 	.short	0x0001
        /*0012*/ 	.short	0x0008
        /*0014*/ 	.byte	0x00, 0xf5, 0x21, 0x00


	//----- nvinfo : EIATTR_KPARAM_INFO
	.align		4
.L_9:
        /*0018*/ 	.byte	0x04, 0x17
        /*001a*/ 	.short	(.L_11 - .L_10)
.L_10:
        /*001c*/ 	.word	0x00000000
        /*0020*/ 	.short	0x0000
        /*0022*/ 	.short	0x0000
        /*0024*/ 	.byte	0x00, 0xf5, 0x21, 0x00


	//----- nvinfo : EIATTR_SPARSE_MMA_MASK
	.align		4
.L_11:
        /*0028*/ 	.byte	0x03, 0x50
        /*002a*/ 	.short	0x0000


	//----- nvinfo : EIATTR_MAXREG_COUNT
	.align		4
        /*002c*/ 	.byte	0x03, 0x1b
        /*002e*/ 	.short	0x0040


	//----- nvinfo : EIATTR_MERCURY_ISA_VERSION
	.align		4
        /*0030*/ 	.byte	0x03, 0x5f
        /*0032*/ 	.short	0x0101


	//----- nvinfo : EIATTR_VRC_CTA_INIT_COUNT
	.align		4
        /*0034*/ 	.byte	0x02, 0x4a
	.zero		1
	.zero		1


	//----- nvinfo : EIATTR_EXIT_INSTR_OFFSETS
	.align		4
        /*0038*/ 	.byte	0x04, 0x1c
        /*003a*/ 	.short	(.L_13 - .L_12)


	//   ....[0]....
.L_12:
        /*003c*/ 	.word	0x00000770


	//   ....[1]....
        /*0040*/ 	.word	0x000007d0


	//----- nvinfo : EIATTR_MAX_THREADS
	.align		4
.L_13:
        /*0044*/ 	.byte	0x04, 0x05
        /*0046*/ 	.short	(.L_15 - .L_14)
.L_14:
        /*0048*/ 	.word	0x00000400
        /*004c*/ 	.word	0x00000001
        /*0050*/ 	.word	0x00000001


	//----- nvinfo : EIATTR_CRS_STACK_SIZE
	.align		4
.L_15:
        /*0054*/ 	.byte	0x04, 0x1e
        /*0056*/ 	.short	(.L_17 - .L_16)
.L_16:
        /*0058*/ 	.word	0x00000000


	//----- nvinfo : EIATTR_CBANK_PARAM_SIZE
	.align		4
.L_17:
        /*005c*/ 	.byte	0x03, 0x19
        /*005e*/ 	.short	0x0010


	//----- nvinfo : EIATTR_PARAM_CBANK
	.align		4
        /*0060*/ 	.byte	0x04, 0x0a
        /*0062*/ 	.short	(.L_19 - .L_18)
	.align		4
.L_18:
        /*0064*/ 	.word	index@(.nv.constant0.minpool_kernel)
        /*0068*/ 	.short	0x0380
        /*006a*/ 	.short	0x0010


	//----- nvinfo : EIATTR_SW_WAR
	.align		4
.L_19:
        /*006c*/ 	.byte	0x04, 0x36
        /*006e*/ 	.short	(.L_21 - .L_20)
.L_20:
        /*0070*/ 	.word	0x00000008
.L_21:


//--------------------- .nv.callgraph             --------------------------
	.section	.nv.callgraph,"",@"SHT_CUDA_CALLGRAPH"
	.align	4
	.sectionentsize	8
	.align		4
        /*0000*/ 	.word	0x00000000
	.align		4
        /*0004*/ 	.word	0xffffffff
	.align		4
        /*0008*/ 	.word	0x00000000
	.align		4
        /*000c*/ 	.word	0xfffffffe
	.align		4
        /*0010*/ 	.word	0x00000000
	.align		4
        /*0014*/ 	.word	0xfffffffd
	.align		4
        /*0018*/ 	.word	0x00000000
	.align		4
        /*001c*/ 	.word	0xfffffffc


//--------------------- .text.minpool_kernel      --------------------------
	.section	.text.minpool_kernel,"ax",@progbits
	.align	128
        .global         minpool_kernel
        .type           minpool_kernel,@function
        .size           minpool_kernel,(.L_x_27 - minpool_kernel)
        .other          minpool_kernel,@"STO_CUDA_ENTRY STV_DEFAULT"
minpool_kernel:
.text.minpool_kernel:
[----:B------:R-:W-:Y:S01]  /*0000*/  LDC R1, c[0x0][0x37c] ;  /* 0x0000df00ff017b82 */ /* 0x000fe20000000800 */
[----:B------:R-:W0:Y:S01]  /*0010*/  S2R R0, SR_CTAID.X ;  /* 0x0000000000007919 */ /* 0x000e220000002500 */
[----:B------:R-:W1:Y:S01]  /*0020*/  LDCU.64 UR4, c[0x0][0x358] ;  /* 0x00006b00ff0477ac */ /* 0x000e620008000a00 */
[----:B------:R-:W-:Y:S01]  /*0030*/  BSSY.RECONVERGENT B0, `(.L_x_0) ;  /* 0x0000027000007945 */ /* 0x000fe20003800200 */
[----:B------:R-:W2:Y:S01]  /*0040*/  S2R R2, SR_TID.X ;  /* 0x0000000000027919 */ /* 0x000ea20000002100 */
[C---:B0-----:R-:W-:Y:S01]  /*0050*/  IMAD.SHL.U32 R3, R0.reuse, 0x8, RZ ;  /* 0x0000000800037824 */ /* 0x041fe200078e00ff */
[--C-:B--2---:R-:W-:Y:S02]  /*0060*/  SHF.R.U32.HI R4, RZ, 0x7, R2.reuse ;  /* 0x00000007ff047819 */ /* 0x104fe40000011602 */
[--C-:B------:R-:W-:Y:S02]  /*0070*/  SHF.R.U32.HI R7, RZ, 0x6, R2.reuse ;  /* 0x00000006ff077819 */ /* 0x100fe40000011602 */
[----:B------:R-:W-:Y:S01]  /*0080*/  LOP3.LUT R5, R3, R4, RZ, 0xfc, !PT ;  /* 0x0000000403057212 */ /* 0x000fe200078efcff */
[C---:B------:R-:W-:Y:S01]  /*0090*/  IMAD.SHL.U32 R3, R0.reuse, 0x4, RZ ;  /* 0x0000000400037824 */ /* 0x040fe200078e00ff */
[----:B------:R-:W-:Y:S01]  /*00a0*/  SHF.R.U32.HI R4, RZ, 0x8, R2 ;  /* 0x00000008ff047819 */ /* 0x000fe20000011602 */
[----:B------:R-:W-:-:S02]  /*00b0*/  IMAD R8, R0, 0x6, R7 ;  /* 0x0000000600087824 */ /* 0x000fc400078e0207 */
[----:B------:R-:W-:Y:S01]  /*00c0*/  IMAD.HI.U32 R6, R5, 0x51eb851f, RZ ;  /* 0x51eb851f05067827 */ /* 0x000fe200078e00ff */
[----:B------:R-:W-:-:S03]  /*00d0*/  LOP3.LUT R3, R3, R4, RZ, 0xfc, !PT ;  /* 0x0000000403037212 */ /* 0x000fc600078efcff */
[----:B------:R-:W-:Y:S01]  /*00e0*/  IMAD.HI.U32 R7, R8, -0x33333333, RZ ;  /* 0xcccccccd08077827 */ /* 0x000fe200078e00ff */
[----:B------:R-:W-:Y:S02]  /*00f0*/  SHF.R.U32.HI R6, RZ, 0x4, R6 ;  /* 0x00000004ff067819 */ /* 0x000fe40000011606 */
[C---:B------:R-:W-:Y:S02]  /*0100*/  PRMT R4, R3.reuse, 0x9910, RZ ;  /* 0x0000991003047816 */ /* 0x040fe400000000ff */
[----:B------:R-:W-:Y:S01]  /*0110*/  SHF.R.U32.HI R9, RZ, 0x3, R7 ;  /* 0x00000003ff097819 */ /* 0x000fe20000011607 */
[----:B------:R-:W-:Y:S01]  /*0120*/  IMAD R6, R6, -0x32, R5 ;  /* 0xffffffce06067824 */ /* 0x000fe200078e0205 */
[----:B------:R-:W-:-:S03]  /*0130*/  ISETP.GT.U32.AND P0, PT, R3, 0x7c, PT ;  /* 0x0000007c0300780c */ /* 0x000fc60003f04070 */
[----:B------:R-:W-:Y:S01]  /*0140*/  IMAD R9, R9, -0xa, R8 ;  /* 0xfffffff609097824 */ /* 0x000fe200078e0208 */
[----:B------:R-:W-:Y:S01]  /*0150*/  PRMT R10, R6, 0x9910, RZ ;  /* 0x00009910060a7816 */ /* 0x000fe200000000ff */
[----:B------:R-:W-:Y:S02]  /*0160*/  IMAD R6, R4, 0x29, RZ ;  /* 0x0000002904067824 */ /* 0x000fe400078e02ff */
[----:B------:R-:W0:Y:S02]  /*0170*/  LDC.64 R4, c[0x0][0x380] ;  /* 0x0000e000ff047b82 */ /* 0x000e240000000a00 */
[----:B------:R-:W-:Y:S01]  /*0180*/  IMAD R7, R10, 0x34, RZ ;  /* 0x000000340a077824 */ /* 0x000fe200078e02ff */
[----:B------:R-:W-:Y:S02]  /*0190*/  LOP3.LUT R6, R6, 0xffff, RZ, 0xc0, !PT ;  /* 0x0000ffff06067812 */ /* 0x000fe400078ec0ff */
[----:B------:R-:W-:Y:S02]  /*01a0*/  LOP3.LUT R10, R2, 0x3f, RZ, 0xc0, !PT ;  /* 0x0000003f020a7812 */ /* 0x000fe400078ec0ff */
[----:B------:R-:W-:-:S02]  /*01b0*/  SHF.R.U32.HI R6, RZ, 0xa, R6 ;  /* 0x0000000aff067819 */ /* 0x000fc40000011606 */
[----:B------:R-:W-:Y:S01]  /*01c0*/  LOP3.LUT R7, R7, 0xffff, RZ, 0xc0, !PT ;  /* 0x0000ffff07077812 */ /* 0x000fe200078ec0ff */
[----:B------:R-:W-:Y:S02]  /*01d0*/  IMAD R9, R9, 0xc0, R10 ;  /* 0x000000c009097824 */ /* 0x000fe400078e020a */
[----:B------:R-:W-:Y:S01]  /*01e0*/  IMAD.U32 R6, R6, 0x10000, RZ ;  /* 0x0001000006067824 */ /* 0x000fe200078e00ff */
[----:B------:R-:W-:-:S04]  /*01f0*/  SHF.R.U32.HI R7, RZ, 0x8, R7 ;  /* 0x00000008ff077819 */ /* 0x000fc80000011607 */
[----:B------:R-:W-:Y:S02]  /*0200*/  LOP3.LUT R6, R9, R6, RZ, 0xfc, !PT ;  /* 0x0000000609067212 */ /* 0x000fe400078efcff */
[----:B------:R-:W-:-:S05]  /*0210*/  LOP3.LUT R7, R7, 0xffff, RZ, 0xc0, !PT ;  /* 0x0000ffff07077812 */ /* 0x000fca00078ec0ff */
[----:B------:R-:W-:-:S04]  /*0220*/  IMAD R3, R7, 0x1800, R6 ;  /* 0x0000180007037824 */ /* 0x000fc800078e0206 */
[----:B0-----:R-:W-:-:S04]  /*0230*/  IMAD.WIDE.U32 R4, R3, 0x4, R4 ;  /* 0x0000000403047825 */ /* 0x001fc800078e0004 */
[----:B------:R-:W-:Y:S01]  /*0240*/  IMAD.MOV.U32 R3, RZ, RZ, 0x7f7ffffd ;  /* 0x7f7ffffdff037424 */ /* 0x000fe200078e00ff */
[----:B-1----:R-:W-:Y:S06]  /*0250*/  @P0 BRA `(.L_x_1) ;  /* 0x0000000000100947 */ /* 0x002fec0003800000 */
[----:B------:R-:W2:Y:S04]  /*0260*/  LDG.E.CONSTANT R3, desc[UR4][R4.64] ;  /* 0x0000000404037981 */ /* 0x000ea8000c1e9900 */
[----:B------:R-:W3:Y:S01]  /*0270*/  LDG.E.CONSTANT R6, desc[UR4][R4.64+0x100] ;  /* 0x0001000404067981 */ /* 0x000ee2000c1e9900 */
[----:B--2---:R-:W-:-:S04]  /*0280*/  FMNMX R3, R3, 3.40282306073709652508e+38, PT ;  /* 0x7f7ffffd03037809 */ /* 0x004fc80003800000 */
[----:B---3--:R-:W-:-:S07]  /*0290*/  FMNMX R3, R3, R6, PT ;  /* 0x0000000603037209 */ /* 0x008fce0003800000 */
.L_x_1:
[----:B------:R-:W-:Y:S05]  /*02a0*/  BSYNC.RECONVERGENT B0 ;  /* 0x0000000000007941 */ /* 0x000fea0003800200 */
.L_x_0:
[----:B------:R-:W-:Y:S04]  /*02b0*/  BSSY.RECONVERGENT B0, `(.L_x_2) ;  /* 0x000004a000007945 */ /* 0x000fe80003800200 */
[----:B------:R-:W-:Y:S04]  /*02c0*/  BSSY.RELIABLE B1, `(.L_x_3) ;  /* 0x0000046000017945 */ /* 0x000fe80003800100 */
[----:B------:R-:W-:Y:S05]  /*02d0*/  @P0 BRA `(.L_x_4) ;  /* 0x0000000000140947 */ /* 0x000fea0003800000 */
[----:B------:R-:W2:Y:S02]  /*02e0*/  LDG.E.CONSTANT R6, desc[UR4][R4.64+0x200] ;  /* 0x0002000404067981 */ /* 0x000ea4000c1e9900 */
[----:B--2---:R-:W-:Y:S01]  /*02f0*/  FMNMX R3, R3, R6, PT ;  /* 0x0000000603037209 */ /* 0x004fe20003800000 */
[----:B------:R-:W-:Y:S06]  /*0300*/  @P0 BRA `(.L_x_5) ;  /* 0x0000000000140947 */ /* 0x000fec0003800000 */
[----:B------:R-:W2:Y:S02]  /*0310*/  LDG.E.CONSTANT R6, desc[UR4][R4.64+0x300] ;  /* 0x0003000404067981 */ /* 0x000ea4000c1e9900 */
[----:B--2---:R-:W-:-:S07]  /*0320*/  FMNMX R3, R3, R6, PT ;  /* 0x0000000603037209 */ /* 0x004fce0003800000 */
.L_x_4:
[----:B------:R-:W-:Y:S05]  /*0330*/  @P0 BRA `(.L_x_6) ;  /* 0x0000000000140947 */ /* 0x000fea0003800000 */
[----:B------:R-:W2:Y:S02]  /*0340*/  LDG.E.CONSTANT R6, desc[UR4][R4.64+0x400] ;  /* 0x0004000404067981 */ /* 0x000ea4000c1e9900 */
[----:B--2---:R-:W-:-:S07]  /*0350*/  FMNMX R3, R3, R6, PT ;  /* 0x0000000603037209 */ /* 0x004fce0003800000 */
.L_x_5:
[----:B------:R-:W-:Y:S05]  /*0360*/  @P0 BRA `(.L_x_7) ;  /* 0x0000000000140947 */ /* 0x000fea0003800000 */
[----:B------:R-:W2:Y:S02]  /*0370*/  LDG.E.CONSTANT R6, desc[UR4][R4.64+0x2000] ;  /* 0x0020000404067981 */ /* 0x000ea4000c1e9900 */
[----:B--2---:R-:W-:-:S07]  /*0380*/  FMNMX R3, R3, R6, PT ;  /* 0x0000000603037209 */ /* 0x004fce0003800000 */
.L_x_6:
[----:B------:R-:W-:Y:S05]  /*0390*/  @P0 BRA `(.L_x_8) ;  /* 0x0000000000140947 */ /* 0x000fea0003800000 */
[----:B------:R-:W2:Y:S02]  /*03a0*/  LDG.E.CONSTANT R6, desc[UR4][R4.64+0x2100] ;  /* 0x0021000404067981 */ /* 0x000ea4000c1e9900 */
[----:B--2---:R-:W-:-:S07]  /*03b0*/  FMNMX R3, R3, R6, PT ;  /* 0x0000000603037209 */ /* 0x004fce0003800000 */
.L_x_7:
[----:B------:R-:W-:Y:S05]  /*03c0*/  @P0 BRA `(.L_x_9) ;  /* 0x0000000000140947 */ /* 0x000fea0003800000 */
[----:B------:R-:W2:Y:S02]  /*03d0*/  LDG.E.CONSTANT R6, desc[UR4][R4.64+0x2200] ;  /* 0x0022000404067981 */ /* 0x000ea4000c1e9900 */
[----:B--2---:R-:W-:-:S07]  /*03e0*/  FMNMX R3, R3, R6, PT ;  /* 0x0000000603037209 */ /* 0x004fce0003800000 */
.L_x_8:
[----:B------:R-:W-:Y:S05]  /*03f0*/  @P0 BRA `(.L_x_10) ;  /* 0x0000000000140947 */ /* 0x000fea0003800000 */
[----:B------:R-:W2:Y:S02]  /*0400*/  LDG.E.CONSTANT R6, desc[UR4][R4.64+0x2300] ;  /* 0x0023000404067981 */ /* 0x000ea4000c1e9900 */
[----:B--2---:R-:W-:-:S07]  /*0410*/  FMNMX R3, R3, R6, PT ;  /* 0x0000000603037209 */ /* 0x004fce0003800000 */
.L_x_9:
[----:B------:R-:W-:Y:S05]  /*0420*/  @P0 BRA `(.L_x_11) ;  /* 0x0000000000140947 */ /* 0x000fea0003800000 */
[----:B------:R-:W2:Y:S02]  /*0430*/  LDG.E.CONSTANT R6, desc[UR4][R4.64+0x2400] ;  /* 0x0024000404067981 */ /* 0x000ea4000c1e9900 */
[----:B--2---:R-:W-:-:S07]  /*0440*/  FMNMX R3, R3, R6, PT ;  /* 0x0000000603037209 */ /* 0x004fce0003800000 */
.L_x_10:
[----:B------:R-:W-:Y:S05]  /*0450*/  @P0 BRA `(.L_x_12) ;  /* 0x0000000000140947 */ /* 0x000fea0003800000 */
[----:B------:R-:W2:Y:S02]  /*0460*/  LDG.E.CONSTANT R6, desc[UR4][R4.64+0x4000] ;  /* 0x0040000404067981 */ /* 0x000ea4000c1e9900 */
[----:B--2---:R-:W-:-:S07]  /*0470*/  FMNMX R3, R3, R6, PT ;  /* 0x0000000603037209 */ /* 0x004fce0003800000 */
.L_x_11:
[----:B------:R-:W-:Y:S05]  /*0480*/  @P0 BRA `(.L_x_13) ;  /* 0x0000000000140947 */ /* 0x000fea0003800000 */
[----:B------:R-:W2:Y:S02]  /*0490*/  LDG.E.CONSTANT R6, desc[UR4][R4.64+0x4100] ;  /* 0x0041000404067981 */ /* 0x000ea4000c1e9900 */
[----:B--2---:R-:W-:-:S07]  /*04a0*/  FMNMX R3, R3, R6, PT ;  /* 0x0000000603037209 */ /* 0x004fce0003800000 */
.L_x_12:
[----:B------:R-:W-:Y:S05]  /*04b0*/  @P0 BRA `(.L_x_14) ;  /* 0x0000000000140947 */ /* 0x000fea0003800000 */
[----:B------:R-:W2:Y:S02]  /*04c0*/  LDG.E.CONSTANT R6, desc[UR4][R4.64+0x4200] ;  /* 0x0042000404067981 */ /* 0x000ea4000c1e9900 */
[----:B--2---:R-:W-:-:S07]  /*04d0*/  FMNMX R3, R3, R6, PT ;  /* 0x0000000603037209 */ /* 0x004fce0003800000 */
.L_x_13:
[----:B------:R-:W-:Y:S05]  /*04e0*/  @P0 BRA `(.L_x_15) ;  /* 0x0000000000140947 */ /* 0x000fea0003800000 */
[----:B------:R-:W2:Y:S02]  /*04f0*/  LDG.E.CONSTANT R6, desc[UR4][R4.64+0x4300] ;  /* 0x0043000404067981 */ /* 0x000ea4000c1e9900 */
[----:B--2---:R-:W-:-:S07]  /*0500*/  FMNMX R3, R3, R6, PT ;  /* 0x0000000603037209 */ /* 0x004fce0003800000 */
.L_x_14:
[----:B------:R-:W-:Y:S05]  /*0510*/  @P0 BRA `(.L_x_16) ;  /* 0x0000000000140947 */ /* 0x000fea0003800000 */
[----:B------:R-:W2:Y:S02]  /*0520*/  LDG.E.CONSTANT R6, desc[UR4][R4.64+0x4400] ;  /* 0x0044000404067981 */ /* 0x000ea4000c1e9900 */
[----:B--2---:R-:W-:-:S07]  /*0530*/  FMNMX R3, R3, R6, PT ;  /* 0x0000000603037209 */ /* 0x004fce0003800000 */
.L_x_15:
[----:B------:R-:W-:Y:S05]  /*0540*/  @P0 BRA `(.L_x_17) ;  /* 0x0000000000140947 */ /* 0x000fea0003800000 */
[----:B------:R-:W2:Y:S02]  /*0550*/  LDG.E.CONSTANT R6, desc[UR4][R4.64+0x6000] ;  /* 0x0060000404067981 */ /* 0x000ea4000c1e9900 */
[----:B--2---:R-:W-:-:S07]  /*0560*/  FMNMX R3, R3, R6, PT ;  /* 0x0000000603037209 */ /* 0x004fce0003800000 */
.L_x_16:
[----:B------:R-:W-:Y:S05]  /*0570*/  @P0 BRA `(.L_x_18) ;  /* 0x0000000000140947 */ /* 0x000fea0003800000 */
[----:B------:R-:W2:Y:S02]  /*0580*/  LDG.E.CONSTANT R6, desc[UR4][R4.64+0x6100] ;  /* 0x0061000404067981 */ /* 0x000ea4000c1e9900 */
[----:B--2---:R-:W-:-:S07]  /*0590*/  FMNMX R3, R3, R6, PT ;  /* 0x0000000603037209 */ /* 0x004fce0003800000 */
.L_x_17:
[----:B------:R-:W-:Y:S05]  /*05a0*/  @P0 BRA `(.L_x_19) ;  /* 0x0000000000140947 */ /* 0x000fea0003800000 */
[----:B------:R-:W2:Y:S02]  /*05b0*/  LDG.E.CONSTANT R6, desc[UR4][R4.64+0x6200] ;  /* 0x0062000404067981 */ /* 0x000ea4000c1e9900 */
[----:B--2---:R-:W-:-:S07]  /*05c0*/  FMNMX R3, R3, R6, PT ;  /* 0x0000000603037209 */ /* 0x004fce0003800000 */
.L_x_18:
[----:B------:R-:W-:Y:S05]  /*05d0*/  @P0 BRA `(.L_x_20) ;  /* 0x0000000000140947 */ /* 0x000fea0003800000 */
[----:B------:R-:W2:Y:S02]  /*05e0*/  LDG.E.CONSTANT R6, desc[UR4][R4.64+0x6300] ;  /* 0x0063000404067981 */ /* 0x000ea4000c1e9900 */
[----:B--2---:R-:W-:-:S07]  /*05f0*/  FMNMX R3, R3, R6, PT ;  /* 0x0000000603037209 */ /* 0x004fce0003800000 */
.L_x_19:
[----:B------:R-:W-:Y:S05]  /*0600*/  @P0 BRA `(.L_x_21) ;  /* 0x0000000000140947 */ /* 0x000fea0003800000 */
[----:B------:R-:W2:Y:S02]  /*0610*/  LDG.E.CONSTANT R6, desc[UR4][R4.64+0x6400] ;  /* 0x0064000404067981 */ /* 0x000ea4000c1e9900 */
[----:B--2---:R-:W-:-:S07]  /*0620*/  FMNMX R3, R3, R6, PT ;  /* 0x0000000603037209 */ /* 0x004fce0003800000 */
.L_x_20:
[----:B------:R-:W-:Y:S05]  /*0630*/  @P0 BRA `(.L_x_22) ;  /* 0x0000000000140947 */ /* 0x000fea0003800000 */
[----:B------:R-:W2:Y:S02]  /*0640*/  LDG.E.CONSTANT R6, desc[UR4][R4.64+0x8000] ;  /* 0x0080000404067981 */ /* 0x000ea4000c1e9900 */
[----:B--2---:R-:W-:-:S07]  /*0650*/  FMNMX R3, R3, R6, PT ;  /* 0x0000000603037209 */ /* 0x004fce0003800000 */
.L_x_21:
[----:B------:R-:W-:Y:S05]  /*0660*/  @P0 BRA `(.L_x_23) ;  /* 0x0000000000140947 */ /* 0x000fea0003800000 */
[----:B------:R-:W2:Y:S02]  /*0670*/  LDG.E.CONSTANT R6, desc[UR4][R4.64+0x8100] ;  /* 0x0081000404067981 */ /* 0x000ea4000c1e9900 */
[----:B--2---:R-:W-:-:S07]  /*0680*/  FMNMX R3, R3, R6, PT ;  /* 0x0000000603037209 */ /* 0x004fce0003800000 */
.L_x_22:
[----:B------:R-:W-:Y:S05]  /*0690*/  @P0 BRA `(.L_x_24) ;  /* 0x0000000000180947 */ /* 0x000fea0003800000 */
[----:B------:R-:W2:Y:S02]  /*06a0*/  LDG.E.CONSTANT R6, desc[UR4][R4.64+0x8200] ;  /* 0x0082000404067981 */ /* 0x000ea4000c1e9900 */
[----:B--2---:R-:W-:-:S07]  /*06b0*/  FMNMX R3, R3, R6, PT ;  /* 0x0000000603037209 */ /* 0x004fce0003800000 */
.L_x_23:
[----:B------:R-:W-:Y:S05]  /*06c0*/  @P0 BREAK.RELIABLE B1 ;  /* 0x0000000000010942 */ /* 0x000fea0003800100 */
[----:B------:R-:W-:Y:S05]  /*06d0*/  @P0 BRA `(.L_x_25) ;  /* 0x00000000001c0947 */ /* 0x000fea0003800000 */
[----:B------:R-:W2:Y:S02]  /*06e0*/  LDG.E.CONSTANT R6, desc[UR4][R4.64+0x8300] ;  /* 0x0083000404067981 */ /* 0x000ea4000c1e9900 */
[----:B--2---:R-:W-:-:S07]  /*06f0*/  FMNMX R3, R3, R6, PT ;  /* 0x0000000603037209 */ /* 0x004fce0003800000 */
.L_x_24:
[----:B------:R-:W-:Y:S05]  /*0700*/  @P0 BREAK.RELIABLE B1 ;  /* 0x0000000000010942 */ /* 0x000fea0003800100 */
[----:B------:R-:W-:Y:S05]  /*0710*/  @P0 BRA `(.L_x_25) ;  /* 0x00000000000c0947 */ /* 0x000fea0003800000 */
[----:B------:R-:W-:Y:S05]  /*0720*/  BSYNC.RELIABLE B1 ;  /* 0x0000000000017941 */ /* 0x000fea0003800100 */
.L_x_3:
[----:B------:R-:W2:Y:S02]  /*0730*/  LDG.E.CONSTANT R4, desc[UR4][R4.64+0x8400] ;  /* 0x0084000404047981 */ /* 0x000ea4000c1e9900 */
[----:B--2---:R-:W-:-:S07]  /*0740*/  FMNMX R3, R3, R4, PT ;  /* 0x0000000403037209 */ /* 0x004fce0003800000 */
.L_x_25:
[----:B------:R-:W-:Y:S05]  /*0750*/  BSYNC.RECONVERGENT B0 ;  /* 0x0000000000007941 */ /* 0x000fea0003800200 */
.L_x_2:
[----:B------:R-:W-:Y:S05]  /*0760*/  WARPSYNC.ALL ;  /* 0x0000000000007948 */ /* 0x000fea0003800000 */
[----:B------:R-:W-:Y:S05]  /*0770*/  @P0 EXIT ;  /* 0x000000000000094d */ /* 0x000fea0003800000 */
[----:B------:R-:W0:Y:S01]  /*0780*/  LDC.64 R4, c[0x0][0x388] ;  /* 0x0000e200ff047b82 */ /* 0x000e220000000a00 */
[----:B------:R-:W-:-:S05]  /*0790*/  IMAD.SHL.U32 R7, R0, 0x400, RZ ;  /* 0x0000040000077824 */ /* 0x000fca00078e00ff */
[----:B------:R-:W-:-:S05]  /*07a0*/  LOP3.LUT R7, R7, R2, RZ, 0xfc, !PT ;  /* 0x0000000207077212 */ /* 0x000fca00078efcff */
[----:B0-----:R-:W-:-:S05]  /*07b0*/  IMAD.WIDE.U32 R4, R7, 0x4, R4 ;  /* 0x0000000407047825 */ /* 0x001fca00078e0004 */
[----:B------:R-:W-:Y:S01]  /*07c0*/  STG.E desc[UR4][R4.64], R3 ;  /* 0x0000000304007986 */ /* 0x000fe2000c101904 */
[----:B------:R-:W-:Y:S05]  /*07d0*/  EXIT ;  /* 0x000000000000794d */ /* 0x000fea0003800000 */
.L_x_26:
[----:B------:R-:W-:-:S00]  /*07e0*/  BRA `(.L_x_26) ;  /* 0xfffffffc00fc7947 */ /* 0x000fc0000383ffff */
[----:B------:R-:W-:-:S00]  /*07f0*/  NOP ;  /* 0x0000000000007918 */ /* 0x000fc00000000000 */
        /* <DEDUP_REMOVED lines=8> */
.L_x_27:


//--------------------- .nv.shared.reserved.0     --------------------------
	.section	.nv.shared.reserved.0,"aw",@nobits
	.weak		__nv_reservedSMEM_offset_0_alias
	.size		__nv_reservedSMEM_offset_0_alias, 0, 64
	.other		__nv_reservedSMEM_offset_0_alias,@"STO_CUDA_RESERVED_SHARED STV_DEFAULT"
__nv_reservedSMEM_offset_0_alias:
	.zero		0
	.zero		64


//--------------------- .nv.constant0.minpool_kernel --------------------------
	.section	.nv.constant0.minpool_kernel,"a",@progbits
	.sectionflags	@""
	.align	4
.nv.constant0.minpool_kernel:
	.zero		912


//--------------------- SYMBOLS --------------------------

	.type		.nv.reservedSmem.offset0,@object
	.size		.nv.reservedSmem.offset0,0x4
